//
// Generated by NVIDIA NVVM Compiler
//
// Compiler Build ID: CL-36424714
// Cuda compilation tools, release 13.0, V13.0.88
// Based on NVVM 20.0.0
//

.version 9.0
.target sm_100
.address_size 64

	// .globl	_Z15matrix_multiplyPdS_S_j
// _ZZ15matrix_multiplyPdS_S_jE5TileA has been demoted
// _ZZ15matrix_multiplyPdS_S_jE5TileB has been demoted

.visible .entry _Z15matrix_multiplyPdS_S_j(
	.param .u64 .ptr .align 1 _Z15matrix_multiplyPdS_S_j_param_0,
	.param .u64 .ptr .align 1 _Z15matrix_multiplyPdS_S_j_param_1,
	.param .u64 .ptr .align 1 _Z15matrix_multiplyPdS_S_j_param_2,
	.param .u32 _Z15matrix_multiplyPdS_S_j_param_3
)
{
	.reg .pred 	%p<6>;
	.reg .b32 	%r<45>;
	.reg .b64 	%rd<13>;
	.reg .b64 	%fd<63>;
	// demoted variable
	.shared .align 8 .b8 _ZZ15matrix_multiplyPdS_S_jE5TileA[2048];
	// demoted variable
	.shared .align 8 .b8 _ZZ15matrix_multiplyPdS_S_jE5TileB[2048];
	ld.param.u64 	%rd3, [_Z15matrix_multiplyPdS_S_j_param_0];
	ld.param.u64 	%rd4, [_Z15matrix_multiplyPdS_S_j_param_1];
	ld.param.u64 	%rd5, [_Z15matrix_multiplyPdS_S_j_param_2];
	ld.param.u32 	%r25, [_Z15matrix_multiplyPdS_S_j_param_3];
	mov.u32 	%r40, %tid.x;
	mov.u32 	%r42, %tid.y;
	mov.u32 	%r26, %ctaid.y;
	shl.b32 	%r27, %r26, 4;
	add.s32 	%r3, %r27, %r42;
	mov.u32 	%r28, %ctaid.x;
	shl.b32 	%r4, %r28, 4;
	add.s32 	%r5, %r4, %r40;
	add.s32 	%r6, %r25, 15;
	setp.lt.u32 	%p1, %r6, 16;
	mov.f64 	%fd62, 0d0000000000000000;
	@%p1 bra 	$L__BB0_7;
	shl.b32 	%r29, %r42, 7;
	mov.u32 	%r30, _ZZ15matrix_multiplyPdS_S_jE5TileA;
	add.s32 	%r7, %r30, %r29;
	shl.b32 	%r31, %r40, 3;
	add.s32 	%r8, %r7, %r31;
	mov.u32 	%r32, _ZZ15matrix_multiplyPdS_S_jE5TileB;
	add.s32 	%r10, %r32, %r31;
	add.s32 	%r9, %r10, %r29;
	shr.u32 	%r33, %r6, 4;
	neg.s32 	%r44, %r33;
	mad.lo.s32 	%r34, %r42, %r25, %r40;
	add.s32 	%r43, %r34, %r4;
	shl.b32 	%r13, %r25, 4;
	mad.lo.s32 	%r41, %r25, %r3, %r40;
	cvta.to.global.u64 	%rd1, %rd3;
	cvta.to.global.u64 	%rd2, %rd4;
	mov.f64 	%fd62, 0d0000000000000000;
$L__BB0_2:
	max.u32 	%r36, %r40, %r3;
	setp.ge.u32 	%p2, %r36, %r25;
	mov.f64 	%fd60, 0d0000000000000000;
	@%p2 bra 	$L__BB0_4;
	mul.wide.u32 	%rd6, %r41, 8;
	add.s64 	%rd7, %rd1, %rd6;
	ld.global.f64 	%fd60, [%rd7];
$L__BB0_4:
	st.shared.f64 	[%r8], %fd60;
	mov.f64 	%fd61, 0d0000000000000000;
	max.u32 	%r37, %r5, %r42;
	setp.ge.u32 	%p3, %r37, %r25;
	@%p3 bra 	$L__BB0_6;
	mul.wide.u32 	%rd8, %r43, 8;
	add.s64 	%rd9, %rd2, %rd8;
	ld.global.f64 	%fd61, [%rd9];
$L__BB0_6:
	st.shared.f64 	[%r9], %fd61;
	bar.sync 	0;
	ld.shared.f64 	%fd12, [%r7];
	ld.shared.f64 	%fd13, [%r10];
	fma.rn.f64 	%fd14, %fd12, %fd13, %fd62;
	ld.shared.f64 	%fd15, [%r7+8];
	ld.shared.f64 	%fd16, [%r10+128];
	fma.rn.f64 	%fd17, %fd15, %fd16, %fd14;
	ld.shared.f64 	%fd18, [%r7+16];
	ld.shared.f64 	%fd19, [%r10+256];
	fma.rn.f64 	%fd20, %fd18, %fd19, %fd17;
	ld.shared.f64 	%fd21, [%r7+24];
	ld.shared.f64 	%fd22, [%r10+384];
	fma.rn.f64 	%fd23, %fd21, %fd22, %fd20;
	ld.shared.f64 	%fd24, [%r7+32];
	ld.shared.f64 	%fd25, [%r10+512];
	fma.rn.f64 	%fd26, %fd24, %fd25, %fd23;
	ld.shared.f64 	%fd27, [%r7+40];
	ld.shared.f64 	%fd28, [%r10+640];
	fma.rn.f64 	%fd29, %fd27, %fd28, %fd26;
	ld.shared.f64 	%fd30, [%r7+48];
	ld.shared.f64 	%fd31, [%r10+768];
	fma.rn.f64 	%fd32, %fd30, %fd31, %fd29;
	ld.shared.f64 	%fd33, [%r7+56];
	ld.shared.f64 	%fd34, [%r10+896];
	fma.rn.f64 	%fd35, %fd33, %fd34, %fd32;
	ld.shared.f64 	%fd36, [%r7+64];
	ld.shared.f64 	%fd37, [%r10+1024];
	fma.rn.f64 	%fd38, %fd36, %fd37, %fd35;
	ld.shared.f64 	%fd39, [%r7+72];
	ld.shared.f64 	%fd40, [%r10+1152];
	fma.rn.f64 	%fd41, %fd39, %fd40, %fd38;
	ld.shared.f64 	%fd42, [%r7+80];
	ld.shared.f64 	%fd43, [%r10+1280];
	fma.rn.f64 	%fd44, %fd42, %fd43, %fd41;
	ld.shared.f64 	%fd45, [%r7+88];
	ld.shared.f64 	%fd46, [%r10+1408];
	fma.rn.f64 	%fd47, %fd45, %fd46, %fd44;
	ld.shared.f64 	%fd48, [%r7+96];
	ld.shared.f64 	%fd49, [%r10+1536];
	fma.rn.f64 	%fd50, %fd48, %fd49, %fd47;
	ld.shared.f64 	%fd51, [%r7+104];
	ld.shared.f64 	%fd52, [%r10+1664];
	fma.rn.f64 	%fd53, %fd51, %fd52, %fd50;
	ld.shared.f64 	%fd54, [%r7+112];
	ld.shared.f64 	%fd55, [%r10+1792];
	fma.rn.f64 	%fd56, %fd54, %fd55, %fd53;
	ld.shared.f64 	%fd57, [%r7+120];
	ld.shared.f64 	%fd58, [%r10+1920];
	fma.rn.f64 	%fd62, %fd57, %fd58, %fd56;
	bar.sync 	0;
	add.s32 	%r44, %r44, 1;
	setp.ne.s32 	%p4, %r44, 0;
	add.s32 	%r43, %r43, %r13;
	add.s32 	%r42, %r42, 16;
	add.s32 	%r41, %r41, 16;
	add.s32 	%r40, %r40, 16;
	@%p4 bra 	$L__BB0_2;
$L__BB0_7:
	max.u32 	%r38, %r3, %r5;
	setp.ge.u32 	%p5, %r38, %r25;
	@%p5 bra 	$L__BB0_9;
	mad.lo.s32 	%r39, %r25, %r3, %r5;
	cvta.to.global.u64 	%rd10, %rd5;
	mul.wide.u32 	%rd11, %r39, 8;
	add.s64 	%rd12, %rd10, %rd11;
	st.global.f64 	[%rd12], %fd62;
$L__BB0_9:
	ret;

}


// ===== COMPILED SASS (sm_100) =====

	.target	sm_100

	.elftype	@"ET_EXEC"


//--------------------- .note.nv.tkinfo           --------------------------
	.section	.note.nv.tkinfo,"",@"SHT_NOTE"
	.sectionflags	@"SHF_NOTE_NV_TKINFO"
	.tkinfo
        /*0018*/ 	.word	0x00000002
        /*0030*/ 	.string	""
        /*0030*/ 	.string	"ptxas"
        /*0030*/ 	.string	"Cuda compilation tools, release 13.0, V13.0.88"
        /*0030*/ 	.string	"Build cuda_13.0.r13.0/compiler.36424714_0"
        /*0030*/ 	.string	"-arch sm_100 -m 64 "



//--------------------- .note.nv.cuinfo           --------------------------
	.section	.note.nv.cuinfo,"",@"SHT_NOTE"
	.sectionflags	@"SHF_NOTE_NV_CUINFO"
        /*0018*/ 	.short	0x0002
        /*001a*/ 	.short	0x0064
        /*001c*/ 	.short	0x0082
	.zero		2


//--------------------- .nv.info                  --------------------------
	.section	.nv.info,"",@"SHT_CUDA_INFO"
	.align	4


	//----- nvinfo : EIATTR_REGCOUNT
	.align		4
        /*0000*/ 	.byte	0x04, 0x2f
        /*0002*/ 	.short	(.L_1 - .L_0)
	.align		4
.L_0:
        /*0004*/ 	.word	index@(_Z15matrix_multiplyPdS_S_j)
        /*0008*/ 	.word	0x00000020


	//----- nvinfo : EIATTR_FRAME_SIZE
	.align		4
.L_1:
        /*000c*/ 	.byte	0x04, 0x11
        /*000e*/ 	.short	(.L_3 - .L_2)
	.align		4
.L_2:
        /*0010*/ 	.word	index@(_Z15matrix_multiplyPdS_S_j)
        /*0014*/ 	.word	0x00000000


	//----- nvinfo : EIATTR_MIN_STACK_SIZE
	.align		4
.L_3:
        /*0018*/ 	.byte	0x04, 0x12
        /*001a*/ 	.short	(.L_5 - .L_4)
	.align		4
.L_4:
        /*001c*/ 	.word	index@(_Z15matrix_multiplyPdS_S_j)
        /*0020*/ 	.word	0x00000000
.L_5:


//--------------------- .nv.compat                --------------------------
	.section	.nv.compat,"",@"SHT_CUDA_COMPAT_INFO"
	.align	4
        /*0000*/ 	.byte	0x02, 0x09, 0x00, 0x00, 0x02, 0x02, 0x01, 0x00, 0x02, 0x05, 0x05, 0x00, 0x03, 0x07, 0x01, 0x01
        /*0010*/ 	.byte	0x02, 0x03, 0x00, 0x00, 0x02, 0x06, 0x01, 0x00, 0x04, 0x0b, 0x08, 0x00, 0x01, 0x00, 0x00, 0x00
        /*0020*/ 	.byte	0x00, 0x00, 0x00, 0x00


//--------------------- .nv.info._Z15matrix_multiplyPdS_S_j --------------------------
	.section	.nv.info._Z15matrix_multiplyPdS_S_j,"",@"SHT_CUDA_INFO"
	.sectionflags	@""
	.align	4


	//----- nvinfo : EIATTR_CUDA_API_VERSION
	.align		4
        /*0000*/ 	.byte	0x04, 0x37
        /*0002*/ 	.short	(.L_7 - .L_6)
.L_6:
        /*0004*/ 	.word	0x00000082


	//----- nvinfo : EIATTR_KPARAM_INFO
	.align		4
.L_7:
        /*0008*/ 	.byte	0x04, 0x17
        /*000a*/ 	.short	(.L_9 - .L_8)
.L_8:
        /*000c*/ 	.word	0x00000000
        /*0010*/ 	.short	0x0003
        /*0012*/ 	.short	0x0018
        /*0014*/ 	.byte	0x00, 0xf0, 0x11, 0x00


	//----- nvinfo : EIATTR_KPARAM_INFO
	.align		4
.L_9:
        /*0018*/ 	.byte	0x04, 0x17
        /*001a*/ 	.short	(.L_11 - .L_10)
.L_10:
        /*001c*/ 	.word	0x00000000
        /*0020*/ 	.short	0x0002
        /*0022*/ 	.short	0x0010
        /*0024*/ 	.byte	0x00, 0xf5, 0x21, 0x00


	//----- nvinfo : EIATTR_KPARAM_INFO
	.align		4
.L_11:
        /*0028*/ 	.byte	0x04, 0x17
        /*002a*/ 	.short	(.L_13 - .L_12)
.L_12:
        /*002c*/ 	.word	0x00000000
        /*0030*/ 	.short	0x0001
        /*0032*/ 	.short	0x0008
        /*0034*/ 	.byte	0x00, 0xf5, 0x21, 0x00


	//----- nvinfo : EIATTR_KPARAM_INFO
	.align		4
.L_13:
        /*0038*/ 	.byte	0x04, 0x17
        /*003a*/ 	.short	(.L_15 - .L_14)
.L_14:
        /*003c*/ 	.word	0x00000000
        /*0040*/ 	.short	0x0000
        /*0042*/ 	.short	0x0000
        /*0044*/ 	.byte	0x00, 0xf5, 0x21, 0x00


	//----- nvinfo : EIATTR_SPARSE_MMA_MASK
	.align		4
.L_15:
        /*0048*/ 	.byte	0x03, 0x50
        /*004a*/ 	.short	0x0000


	//----- nvinfo : EIATTR_MAXREG_COUNT
	.align		4
        /*004c*/ 	.byte	0x03, 0x1b
        /*004e*/ 	.short	0x00ff


	//----- nvinfo : EIATTR_NUM_BARRIERS
	.align		4
        /*0050*/ 	.byte	0x02, 0x4c
        /*0052*/ 	.byte	0x01
	.zero		1


	//----- nvinfo : EIATTR_MERCURY_ISA_VERSION
	.align		4
        /*0054*/ 	.byte	0x03, 0x5f
        /*0056*/ 	.short	0x0101


	//----- nvinfo : EIATTR_VRC_CTA_INIT_COUNT
	.align		4
        /*0058*/ 	.byte	0x02, 0x4a
	.zero		1
	.zero		1


	//----- nvinfo : EIATTR_EXIT_INSTR_OFFSETS
	.align		4
        /*005c*/ 	.byte	0x04, 0x1c
        /*005e*/ 	.short	(.L_17 - .L_16)


	//   ....[0]....
.L_16:
        /*0060*/ 	.word	0x00000600


	//   ....[1]....
        /*0064*/ 	.word	0x00000650


	//----- nvinfo : EIATTR_CBANK_PARAM_SIZE
	.align		4
.L_17:
        /*0068*/ 	.byte	0x03, 0x19
        /*006a*/ 	.short	0x001c


	//----- nvinfo : EIATTR_PARAM_CBANK
	.align		4
        /*006c*/ 	.byte	0x04, 0x0a
        /*006e*/ 	.short	(.L_19 - .L_18)
	.align		4
.L_18:
        /*0070*/ 	.word	index@(.nv.constant0._Z15matrix_multiplyPdS_S_j)
        /*0074*/ 	.short	0x0380
        /*0076*/ 	.short	0x001c


	//----- nvinfo : EIATTR_SW_WAR
	.align		4
.L_19:
        /*0078*/ 	.byte	0x04, 0x36
        /*007a*/ 	.short	(.L_21 - .L_20)
.L_20:
        /*007c*/ 	.word	0x00000008
.L_21:


//--------------------- .nv.callgraph             --------------------------
	.section	.nv.callgraph,"",@"SHT_CUDA_CALLGRAPH"
	.align	4
	.sectionentsize	8
	.align		4
        /*0000*/ 	.word	0x00000000
	.align		4
        /*0004*/ 	.word	0xffffffff
	.align		4
        /*0008*/ 	.word	0x00000000
	.align		4
        /*000c*/ 	.word	0xfffffffe
	.align		4
        /*0010*/ 	.word	0x00000000
	.align		4
        /*0014*/ 	.word	0xfffffffd
	.align		4
        /*0018*/ 	.word	0x00000000
	.align		4
        /*001c*/ 	.word	0xfffffffc


//--------------------- .text._Z15matrix_multiplyPdS_S_j --------------------------
	.section	.text._Z15matrix_multiplyPdS_S_j,"ax",@progbits
	.align	128
        .global         _Z15matrix_multiplyPdS_S_j
        .type           _Z15matrix_multiplyPdS_S_j,@function
        .size           _Z15matrix_multiplyPdS_S_j,(.L_x_3 - _Z15matrix_multiplyPdS_S_j)
        .other          _Z15matrix_multiplyPdS_S_j,@"STO_CUDA_ENTRY STV_DEFAULT"
_Z15matrix_multiplyPdS_S_j:
.text._Z15matrix_multiplyPdS_S_j:
[----:B------:R-:W-:Y:S01]  /*0000*/  LDC R1, c[0x0][0x37c] ;  /* 0x0000df00ff017b82 */ /* 0x000fe20000000800 */
[----:B------:R-:W0:Y:S01]  /*0010*/  LDCU UR4, c[0x0][0x398] ;  /* 0x00007300ff0477ac */ /* 0x000e220008000800 */
[----:B------:R-:W1:Y:S01]  /*0020*/  S2R R18, SR_TID.Y ;  /* 0x0000000000127919 */ /* 0x000e620000002200 */
[----:B------:R-:W-:Y:S01]  /*0030*/  CS2R R10, SRZ ;  /* 0x00000000000a7805 */ /* 0x000fe2000001ff00 */
[----:B------:R-:W2:Y:S01]  /*0040*/  LDCU.64 UR8, c[0x0][0x358] ;  /* 0x00006b00ff0877ac */ /* 0x000ea20008000a00 */
[----:B------:R-:W1:Y:S01]  /*0050*/  S2R R3, SR_CTAID.Y ;  /* 0x0000000000037919 */ /* 0x000e620000002600 */
[----:B------:R-:W3:Y:S01]  /*0060*/  S2R R19, SR_TID.X ;  /* 0x0000000000137919 */ /* 0x000ee20000002100 */
[----:B------:R-:W3:Y:S01]  /*0070*/  S2R R4, SR_CTAID.X ;  /* 0x0000000000047919 */ /* 0x000ee20000002500 */
[----:B0-----:R-:W-:-:S04]  /*0080*/  IMAD.U32 R6, RZ, RZ, UR4 ;  /* 0x00000004ff067e24 */ /* 0x001fc8000f8e00ff */
[----:B------:R-:W-:-:S05]  /*0090*/  VIADD R2, R6, 0xf ;  /* 0x0000000f06027836 */ /* 0x000fca0000000000 */
[----:B------:R-:W-:Y:S01]  /*00a0*/  ISETP.GE.U32.AND P0, PT, R2, 0x10, PT ;  /* 0x000000100200780c */ /* 0x000fe20003f06070 */
[----:B-1----:R-:W-:Y:S01]  /*00b0*/  IMAD R20, R3, 0x10, R18 ;  /* 0x0000001003147824 */ /* 0x002fe200078e0212 */
[----:B---3--:R-:W-:-:S11]  /*00c0*/  LEA R21, R4, R19, 0x4 ;  /* 0x0000001304157211 */ /* 0x008fd600078e20ff */
[----:B--2---:R-:W-:Y:S05]  /*00d0*/  @!P0 BRA `(.L_x_0) ;  /* 0x0000000400408947 */ /* 0x004fea0003800000 */
[----:B------:R-:W0:Y:S01]  /*00e0*/  S2UR UR6, SR_CgaCtaId ;  /* 0x00000000000679c3 */ /* 0x000e220000008800 */
[----:B------:R-:W-:Y:S01]  /*00f0*/  UMOV UR4, 0x400 ;  /* 0x0000040000047882 */ /* 0x000fe20000000000 */
[----:B------:R-:W-:Y:S01]  /*0100*/  SHF.R.U32.HI R2, RZ, 0x4, R2 ;  /* 0x00000004ff027819 */ /* 0x000fe20000011602 */
[----:B------:R-:W-:Y:S01]  /*0110*/  UIADD3 UR5, UPT, UPT, UR4, 0x800, URZ ;  /* 0x0000080004057890 */ /* 0x000fe2000fffe0ff */
[-CC-:B------:R-:W-:Y:S01]  /*0120*/  IMAD R17, R18, R6.reuse, R19.reuse ;  /* 0x0000000612117224 */ /* 0x180fe200078e0213 */
[----:B------:R-:W-:Y:S01]  /*0130*/  CS2R R10, SRZ ;  /* 0x00000000000a7805 */ /* 0x000fe2000001ff00 */
[----:B------:R-:W-:Y:S02]  /*0140*/  IMAD R7, R20, R6, R19 ;  /* 0x0000000614077224 */ /* 0x000fe400078e0213 */
[----:B------:R-:W1:Y:S01]  /*0150*/  LDC R0, c[0x0][0x398] ;  /* 0x0000e600ff007b82 */ /* 0x000e620000000800 */
[----:B------:R-:W-:Y:S02]  /*0160*/  IMAD R17, R4, 0x10, R17 ;  /* 0x0000001004117824 */ /* 0x000fe400078e0211 */
[----:B------:R-:W-:Y:S01]  /*0170*/  IMAD.MOV R16, RZ, RZ, -R2 ;  /* 0x000000ffff107224 */ /* 0x000fe200078e0a02 */
[----:B0-----:R-:W-:-:S02]  /*0180*/  ULEA UR5, UR6, UR5, 0x18 ;  /* 0x0000000506057291 */ /* 0x001fc4000f8ec0ff */
[----:B------:R-:W-:-:S04]  /*0190*/  ULEA UR4, UR6, UR4, 0x18 ;  /* 0x0000000406047291 */ /* 0x000fc8000f8ec0ff */
[----:B------:R-:W-:Y:S02]  /*01a0*/  LEA R3, R19, UR5, 0x3 ;  /* 0x0000000513037c11 */ /* 0x000fe4000f8e18ff */
[----:B------:R-:W-:-:S03]  /*01b0*/  LEA R5, R18, UR4, 0x7 ;  /* 0x0000000412057c11 */ /* 0x000fc6000f8e38ff */
[----:B------:R-:W-:Y:S01]  /*01c0*/  IMAD R2, R18, 0x80, R3 ;  /* 0x0000008012027824 */ /* 0x000fe200078e0203 */
[----:B------:R-:W-:-:S07]  /*01d0*/  LEA R4, R19, R5, 0x3 ;  /* 0x0000000513047211 */ /* 0x000fce00078e18ff */
.L_x_1:
[----:B-1----:R-:W-:Y:S01]  /*01e0*/  IMAD.MOV.U32 R6, RZ, RZ, R0 ;  /* 0x000000ffff067224 */ /* 0x002fe200078e0000 */
[----:B------:R-:W-:Y:S02]  /*01f0*/  VIMNMX.U32 R9, PT, PT, R20, R19, !PT ;  /* 0x0000001314097248 */ /* 0x000fe40007fe0000 */
[----:B------:R-:W-:Y:S02]  /*0200*/  CS2R R28, SRZ ;  /* 0x00000000001c7805 */ /* 0x000fe4000001ff00 */
[----:B------:R-:W-:Y:S02]  /*0210*/  VIMNMX.U32 R13, PT, PT, R21, R18, !PT ;  /* 0x00000012150d7248 */ /* 0x000fe40007fe0000 */
[----:B------:R-:W-:Y:S02]  /*0220*/  CS2R R26, SRZ ;  /* 0x00000000001a7805 */ /* 0x000fe4000001ff00 */
[-C--:B------:R-:W-:Y:S02]  /*0230*/  ISETP.GE.U32.AND P0, PT, R9, R6.reuse, PT ;  /* 0x000000060900720c */ /* 0x080fe40003f06070 */
[----:B------:R-:W-:-:S11]  /*0240*/  ISETP.GE.U32.AND P1, PT, R13, R6, PT ;  /* 0x000000060d00720c */ /* 0x000fd60003f26070 */
[----:B------:R-:W0:Y:S08]  /*0250*/  @!P0 LDC.64 R12, c[0x0][0x380] ;  /* 0x0000e000ff0c8b82 */ /* 0x000e300000000a00 */
[----:B------:R-:W1:Y:S01]  /*0260*/  @!P1 LDC.64 R8, c[0x0][0x388] ;  /* 0x0000e200ff089b82 */ /* 0x000e620000000a00 */
[----:B0-----:R-:W-:-:S05]  /*0270*/  @!P0 IMAD.WIDE.U32 R14, R7, 0x8, R12 ;  /* 0x00000008070e8825 */ /* 0x001fca00078e000c */
[----:B------:R-:W2:Y:S01]  /*0280*/  @!P0 LDG.E.64 R28, desc[UR8][R14.64] ;  /* 0x000000080e1c8981 */ /* 0x000ea2000c1e1b00 */
[----:B-1----:R-:W-:-:S05]  /*0290*/  @!P1 IMAD.WIDE.U32 R8, R17, 0x8, R8 ;  /* 0x0000000811089825 */ /* 0x002fca00078e0008 */
[----:B------:R-:W3:Y:S04]  /*02a0*/  @!P1 LDG.E.64 R26, desc[UR8][R8.64] ;  /* 0x00000008081a9981 */ /* 0x000ee8000c1e1b00 */
[----:B--2---:R-:W-:Y:S04]  /*02b0*/  STS.64 [R4], R28 ;  /* 0x0000001c04007388 */ /* 0x004fe80000000a00 */
[----:B---3--:R-:W-:Y:S01]  /*02c0*/  STS.64 [R2], R26 ;  /* 0x0000001a02007388 */ /* 0x008fe20000000a00 */
[----:B------:R-:W-:Y:S06]  /*02d0*/  BAR.SYNC.DEFER_BLOCKING 0x0 ;  /* 0x0000000000007b1d */ /* 0x000fec0000010000 */
[----:B------:R-:W-:Y:S04]  /*02e0*/  LDS.64 R24, [R3] ;  /* 0x0000000003187984 */ /* 0x000fe80000000a00 */
[----:B------:R-:W0:Y:S04]  /*02f0*/  LDS.128 R12, [R5] ;  /* 0x00000000050c7984 */ /* 0x000e280000000c00 */
[----:B------:R-:W1:Y:S01]  /*0300*/  LDS.64 R22, [R3+0x80] ;  /* 0x0000800003167984 */ /* 0x000e620000000a00 */
[----:B0-----:R-:W-:-:S03]  /*0310*/  DFMA R24, R12, R24, R10 ;  /* 0x000000180c18722b */ /* 0x001fc6000000000a */
[----:B------:R-:W-:Y:S04]  /*0320*/  LDS.64 R12, [R3+0x100] ;  /* 0x00010000030c7984 */ /* 0x000fe80000000a00 */
[----:B------:R-:W0:Y:S01]  /*0330*/  LDS.128 R8, [R5+0x10] ;  /* 0x0000100005087984 */ /* 0x000e220000000c00 */
[----:B-1----:R-:W-:-:S03]  /*0340*/  DFMA R14, R22, R14, R24 ;  /* 0x0000000e160e722b */ /* 0x002fc60000000018 */
[----:B------:R-:W1:Y:S04]  /*0350*/  LDS.64 R22, [R3+0x180] ;  /* 0x0001800003167984 */ /* 0x000e680000000a00 */
[----:B------:R-:W-:Y:S01]  /*0360*/  LDS.64 R24, [R3+0x200] ;  /* 0x0002000003187984 */ /* 0x000fe20000000a00 */
[----:B0-----:R-:W-:-:S03]  /*0370*/  DFMA R8, R8, R12, R14 ;  /* 0x0000000c0808722b */ /* 0x001fc6000000000e */
[----:B------:R-:W0:Y:S05]  /*0380*/  LDS.128 R12, [R5+0x20] ;  /* 0x00002000050c7984 */ /* 0x000e2a0000000c00 */
[----:B-1----:R-:W-:Y:S01]  /*0390*/  DFMA R8, R22, R10, R8 ;  /* 0x0000000a1608722b */ /* 0x002fe20000000008 */
[----:B------:R-:W1:Y:S07]  /*03a0*/  LDS.64 R22, [R3+0x280] ;  /* 0x0002800003167984 */ /* 0x000e6e0000000a00 */
[----:B0-----:R-:W-:Y:S01]  /*03b0*/  DFMA R24, R12, R24, R8 ;  /* 0x000000180c18722b */ /* 0x001fe20000000008 */
[----:B------:R-:W-:Y:S04]  /*03c0*/  LDS.64 R12, [R3+0x300] ;  /* 0x00030000030c7984 */ /* 0x000fe80000000a00 */
[----:B------:R-:W0:Y:S03]  /*03d0*/  LDS.128 R8, [R5+0x30] ;  /* 0x0000300005087984 */ /* 0x000e260000000c00 */
[----:B-1----:R-:W-:Y:S01]  /*03e0*/  DFMA R14, R22, R14, R24 ;  /* 0x0000000e160e722b */ /* 0x002fe20000000018 */
[----:B------:R-:W1:Y:S04]  /*03f0*/  LDS.64 R22, [R3+0x380] ;  /* 0x0003800003167984 */ /* 0x000e680000000a00 */
[----:B------:R-:W-:Y:S03]  /*0400*/  LDS.64 R24, [R3+0x400] ;  /* 0x0004000003187984 */ /* 0x000fe60000000a00 */
[----:B0-----:R-:W-:-:S02]  /*0410*/  DFMA R8, R8, R12, R14 ;  /* 0x0000000c0808722b */ /* 0x001fc4000000000e */
[----:B------:R-:W0:Y:S06]  /*0420*/  LDS.128 R12, [R5+0x40] ;  /* 0x00004000050c7984 */ /* 0x000e2c0000000c00 */
        /* <DEDUP_REMOVED lines=16> */
[----:B------:R-:W1:Y:S01]  /*0530*/  LDS.64 R14, [R3+0x780] ;  /* 0x00078000030e7984 */ /* 0x000e620000000a00 */
[----:B------:R-:W-:Y:S01]  /*0540*/  IADD3 R16, PT, PT, R16, 0x1, RZ ;  /* 0x0000000110107810 */ /* 0x000fe20007ffe0ff */
[----:B------:R-:W-:Y:S03]  /*0550*/  BAR.SYNC.DEFER_BLOCKING 0x0 ;  /* 0x0000000000007b1d */ /* 0x000fe60000010000 */
[----:B------:R-:W-:Y:S01]  /*0560*/  ISETP.NE.AND P0, PT, R16, RZ, PT ;  /* 0x000000ff1000720c */ /* 0x000fe20003f05270 */
[----:B------:R-:W-:Y:S01]  /*0570*/  VIADD R18, R18, 0x10 ;  /* 0x0000001012127836 */ /* 0x000fe20000000000 */
[----:B------:R-:W-:Y:S01]  /*0580*/  IADD3 R7, PT, PT, R7, 0x10, RZ ;  /* 0x0000001007077810 */ /* 0x000fe20007ffe0ff */
[----:B------:R-:W-:-:S02]  /*0590*/  VIADD R19, R19, 0x10 ;  /* 0x0000001013137836 */ /* 0x000fc40000000000 */
[----:B------:R-:W-:Y:S01]  /*05a0*/  IMAD R17, R6, 0x10, R17 ;  /* 0x0000001006117824 */ /* 0x000fe200078e0211 */
[----:B0-----:R-:W-:-:S08]  /*05b0*/  DFMA R8, R8, R12, R22 ;  /* 0x0000000c0808722b */ /* 0x001fd00000000016 */
[----:B-1----:R-:W-:Y:S01]  /*05c0*/  DFMA R10, R14, R10, R8 ;  /* 0x0000000a0e0a722b */ /* 0x002fe20000000008 */
[----:B------:R-:W-:Y:S10]  /*05d0*/  @P0 BRA `(.L_x_1) ;  /* 0xfffffffc00000947 */ /* 0x000ff4000383ffff */
.L_x_0:
[----:B------:R-:W-:-:S04]  /*05e0*/  VIMNMX.U32 R3, PT, PT, R20, R21, !PT ;  /* 0x0000001514037248 */ /* 0x000fc80007fe0000 */
[----:B------:R-:W-:-:S13]  /*05f0*/  ISETP.GE.U32.AND P0, PT, R3, R6, PT ;  /* 0x000000060300720c */ /* 0x000fda0003f06070 */
[----:B------:R-:W-:Y:S05]  /*0600*/  @P0 EXIT ;  /* 0x000000000000094d */ /* 0x000fea0003800000 */
[----:B------:R-:W0:Y:S01]  /*0610*/  LDC.64 R2, c[0x0][0x390] ;  /* 0x0000e400ff027b82 */ /* 0x000e220000000a00 */
[----:B------:R-:W-:-:S04]  /*0620*/  IMAD R21, R20, R6, R21 ;  /* 0x0000000614157224 */ /* 0x000fc800078e0215 */
[----:B0-----:R-:W-:-:S05]  /*0630*/  IMAD.WIDE.U32 R2, R21, 0x8, R2 ;  /* 0x0000000815027825 */ /* 0x001fca00078e0002 */
[----:B------:R-:W-:Y:S01]  /*0640*/  STG.E.64 desc[UR8][R2.64], R10 ;  /* 0x0000000a02007986 */ /* 0x000fe2000c101b08 */
[----:B------:R-:W-:Y:S05]  /*0650*/  EXIT ;  /* 0x000000000000794d */ /* 0x000fea0003800000 */
.L_x_2:
[----:B------:R-:W-:-:S00]  /*0660*/  BRA `(.L_x_2) ;  /* 0xfffffffc00fc7947 */ /* 0x000fc0000383ffff */
[----:B------:R-:W-:-:S00]  /*0670*/  NOP ;  /* 0x0000000000007918 */ /* 0x000fc00000000000 */
        /* <DEDUP_REMOVED lines=8> */
.L_x_3:


//--------------------- .nv.shared._Z15matrix_multiplyPdS_S_j --------------------------
	.section	.nv.shared._Z15matrix_multiplyPdS_S_j,"aw",@nobits
	.sectionflags	@""
	.align	8
.nv.shared._Z15matrix_multiplyPdS_S_j:
	.zero		5120


//--------------------- .nv.shared.reserved.0     --------------------------
	.section	.nv.shared.reserved.0,"aw",@nobits
	.weak		__nv_reservedSMEM_offset_0_alias
	.size		__nv_reservedSMEM_offset_0_alias, 0, 64
	.other		__nv_reservedSMEM_offset_0_alias,@"STO_CUDA_RESERVED_SHARED STV_DEFAULT"
__nv_reservedSMEM_offset_0_alias:
	.zero		0
	.zero		64


//--------------------- .nv.constant0._Z15matrix_multiplyPdS_S_j --------------------------
	.section	.nv.constant0._Z15matrix_multiplyPdS_S_j,"a",@progbits
	.sectionflags	@""
	.align	4
.nv.constant0._Z15matrix_multiplyPdS_S_j:
	.zero		924


//--------------------- SYMBOLS --------------------------

	.type		.nv.reservedSmem.offset0,@object
	.size		.nv.reservedSmem.offset0,0x4
	.type		.nv.reservedSmem.cap,@object
	.size		.nv.reservedSmem.cap,0x4
